//
// Generated by NVIDIA NVVM Compiler
//
// Compiler Build ID: CL-36424714
// Cuda compilation tools, release 13.0, V13.0.88
// Based on NVVM 20.0.0
//

.version 9.0
.target sm_100
.address_size 64

.func _Z5jio22RlS_
(
	.param .b64 _Z5jio22RlS__param_0,
	.param .b64 _Z5jio22RlS__param_1
)
;
.func _Z3incRlS_
(
	.param .b64 _Z3incRlS__param_0,
	.param .b64 _Z3incRlS__param_1
)
;
.func _Z3tplRlS_
(
	.param .b64 _Z3tplRlS__param_0,
	.param .b64 _Z3tplRlS__param_1
)
;
.func _Z5jmp19RlS_
(
	.param .b64 _Z5jmp19RlS__param_0,
	.param .b64 _Z5jmp19RlS__param_1
)
;
.func _Z4jio8RlS_
(
	.param .b64 _Z4jio8RlS__param_0,
	.param .b64 _Z4jio8RlS__param_1
)
;
.func _Z4jie4RlS_
(
	.param .b64 _Z4jie4RlS__param_0,
	.param .b64 _Z4jie4RlS__param_1
)
;
.func _Z4jmp2RlS_
(
	.param .b64 _Z4jmp2RlS__param_0,
	.param .b64 _Z4jmp2RlS__param_1
)
;
.func _Z3hlfRlS_
(
	.param .b64 _Z3hlfRlS__param_0,
	.param .b64 _Z3hlfRlS__param_1
)
;
.func _Z7jmpneg7RlS_
(
	.param .b64 _Z7jmpneg7RlS__param_0,
	.param .b64 _Z7jmpneg7RlS__param_1
)
;
.global .attribute(.managed) .align 8 .u64 a;
.global .attribute(.managed) .align 8 .u64 b;
.global .align 8 .u64 instructions[48] = {_Z5jio22RlS_, _Z3incRlS_, _Z3tplRlS_, _Z3tplRlS_, _Z3tplRlS_, _Z3incRlS_, _Z3tplRlS_, _Z3incRlS_, _Z3tplRlS_, _Z3incRlS_, _Z3incRlS_, _Z3tplRlS_, _Z3incRlS_, _Z3incRlS_, _Z3tplRlS_, _Z3incRlS_, _Z3incRlS_, _Z3tplRlS_, _Z3incRlS_, _Z3incRlS_, _Z3tplRlS_, _Z5jmp19RlS_, _Z3tplRlS_, _Z3tplRlS_, _Z3tplRlS_, _Z3tplRlS_, _Z3incRlS_, _Z3incRlS_, _Z3tplRlS_, _Z3incRlS_, _Z3tplRlS_, _Z3incRlS_, _Z3incRlS_, _Z3tplRlS_, _Z3incRlS_, _Z3incRlS_, _Z3tplRlS_, _Z3incRlS_, _Z3tplRlS_, _Z3tplRlS_, _Z4jio8RlS_, _Z3incRlS_, _Z4jie4RlS_, _Z3tplRlS_, _Z3incRlS_, _Z4jmp2RlS_, _Z3hlfRlS_, _Z7jmpneg7RlS_};

.func _Z5jio22RlS_(
	.param .b64 _Z5jio22RlS__param_0,
	.param .b64 _Z5jio22RlS__param_1
)
{
	.reg .pred 	%p<2>;
	.reg .b64 	%rd<7>;

	ld.param.u64 	%rd1, [_Z5jio22RlS__param_0];
	ld.param.u64 	%rd2, [_Z5jio22RlS__param_1];
	ld.u64 	%rd3, [%rd1];
	setp.eq.s64 	%p1, %rd3, 1;
	selp.b64 	%rd4, 22, 1, %p1;
	ld.u64 	%rd5, [%rd2];
	add.s64 	%rd6, %rd4, %rd5;
	st.u64 	[%rd2], %rd6;
	ret;

}
.func _Z3incRlS_(
	.param .b64 _Z3incRlS__param_0,
	.param .b64 _Z3incRlS__param_1
)
{
	.reg .b64 	%rd<7>;

	ld.param.u64 	%rd1, [_Z3incRlS__param_0];
	ld.param.u64 	%rd2, [_Z3incRlS__param_1];
	ld.u64 	%rd3, [%rd1];
	add.s64 	%rd4, %rd3, 1;
	st.u64 	[%rd1], %rd4;
	ld.u64 	%rd5, [%rd2];
	add.s64 	%rd6, %rd5, 1;
	st.u64 	[%rd2], %rd6;
	ret;

}
.func _Z3tplRlS_(
	.param .b64 _Z3tplRlS__param_0,
	.param .b64 _Z3tplRlS__param_1
)
{
	.reg .b64 	%rd<7>;

	ld.param.u64 	%rd1, [_Z3tplRlS__param_0];
	ld.param.u64 	%rd2, [_Z3tplRlS__param_1];
	ld.u64 	%rd3, [%rd1];
	mul.lo.s64 	%rd4, %rd3, 3;
	st.u64 	[%rd1], %rd4;
	ld.u64 	%rd5, [%rd2];
	add.s64 	%rd6, %rd5, 1;
	st.u64 	[%rd2], %rd6;
	ret;

}
.func _Z5jmp19RlS_(
	.param .b64 _Z5jmp19RlS__param_0,
	.param .b64 _Z5jmp19RlS__param_1
)
{
	.reg .b64 	%rd<4>;

	ld.param.u64 	%rd1, [_Z5jmp19RlS__param_1];
	ld.u64 	%rd2, [%rd1];
	add.s64 	%rd3, %rd2, 19;
	st.u64 	[%rd1], %rd3;
	ret;

}
.func _Z4jio8RlS_(
	.param .b64 _Z4jio8RlS__param_0,
	.param .b64 _Z4jio8RlS__param_1
)
{
	.reg .pred 	%p<2>;
	.reg .b64 	%rd<7>;

	ld.param.u64 	%rd1, [_Z4jio8RlS__param_0];
	ld.param.u64 	%rd2, [_Z4jio8RlS__param_1];
	ld.u64 	%rd3, [%rd1];
	setp.eq.s64 	%p1, %rd3, 1;
	selp.b64 	%rd4, 8, 1, %p1;
	ld.u64 	%rd5, [%rd2];
	add.s64 	%rd6, %rd4, %rd5;
	st.u64 	[%rd2], %rd6;
	ret;

}
.func _Z4jie4RlS_(
	.param .b64 _Z4jie4RlS__param_0,
	.param .b64 _Z4jie4RlS__param_1
)
{
	.reg .pred 	%p<2>;
	.reg .b64 	%rd<8>;

	ld.param.u64 	%rd1, [_Z4jie4RlS__param_0];
	ld.param.u64 	%rd2, [_Z4jie4RlS__param_1];
	ld.u64 	%rd3, [%rd1];
	and.b64  	%rd4, %rd3, 1;
	setp.eq.b64 	%p1, %rd4, 1;
	selp.b64 	%rd5, 1, 4, %p1;
	ld.u64 	%rd6, [%rd2];
	add.s64 	%rd7, %rd5, %rd6;
	st.u64 	[%rd2], %rd7;
	ret;

}
.func _Z4jmp2RlS_(
	.param .b64 _Z4jmp2RlS__param_0,
	.param .b64 _Z4jmp2RlS__param_1
)
{
	.reg .b64 	%rd<4>;

	ld.param.u64 	%rd1, [_Z4jmp2RlS__param_1];
	ld.u64 	%rd2, [%rd1];
	add.s64 	%rd3, %rd2, 2;
	st.u64 	[%rd1], %rd3;
	ret;

}
.func _Z3hlfRlS_(
	.param .b64 _Z3hlfRlS__param_0,
	.param .b64 _Z3hlfRlS__param_1
)
{
	.reg .b64 	%rd<7>;

	ld.param.u64 	%rd1, [_Z3hlfRlS__param_0];
	ld.param.u64 	%rd2, [_Z3hlfRlS__param_1];
	ld.u64 	%rd3, [%rd1];
	shr.s64 	%rd4, %rd3, 1;
	st.u64 	[%rd1], %rd4;
	ld.u64 	%rd5, [%rd2];
	add.s64 	%rd6, %rd5, 1;
	st.u64 	[%rd2], %rd6;
	ret;

}
.func _Z7jmpneg7RlS_(
	.param .b64 _Z7jmpneg7RlS__param_0,
	.param .b64 _Z7jmpneg7RlS__param_1
)
{
	.reg .b64 	%rd<4>;

	ld.param.u64 	%rd1, [_Z7jmpneg7RlS__param_1];
	ld.u64 	%rd2, [%rd1];
	add.s64 	%rd3, %rd2, -7;
	st.u64 	[%rd1], %rd3;
	ret;

}
	// .globl	_Z7executev
.visible .entry _Z7executev()
{
	.local .align 8 .b8 	__local_depot9[8];
	.reg .b64 	%SP;
	.reg .b64 	%SPL;
	.reg .pred 	%p<3>;
	.reg .b64 	%rd<17>;

	mov.u64 	%SPL, __local_depot9;
	cvta.local.u64 	%SP, %SPL;
	add.u64 	%rd6, %SP, 0;
	add.u64 	%rd1, %SPL, 0;
	mov.b64 	%rd16, 0;
	st.local.u64 	[%rd1], %rd16;
	mov.u64 	%rd8, instructions;
	mov.u64 	%rd13, b;
	mov.u64 	%rd10, a;
$L__BB9_1:
	shl.b64 	%rd7, %rd16, 3;
	add.s64 	%rd9, %rd8, %rd7;
	ld.global.u64 	%rd3, [%rd9];
	setp.eq.s64 	%p1, %rd16, 41;
	@%p1 bra 	$L__BB9_3;
	cvta.global.u64 	%rd11, %rd10;
	{ // callseq 0, 0
	.param .b64 param0;
	st.param.b64 	[param0], %rd11;
	.param .b64 param1;
	st.param.b64 	[param1], %rd6;
	prototype_0 : .callprototype ()_ (.param .b64 _, .param .b64 _);
	call 
	%rd3, 
	(
	param0, 
	param1
	)
	, prototype_0;
	} // callseq 0
	bra.uni 	$L__BB9_4;
$L__BB9_3:
	cvta.global.u64 	%rd14, %rd13;
	{ // callseq 1, 0
	.param .b64 param0;
	st.param.b64 	[param0], %rd14;
	.param .b64 param1;
	st.param.b64 	[param1], %rd6;
	prototype_1 : .callprototype ()_ (.param .b64 _, .param .b64 _);
	call 
	%rd3, 
	(
	param0, 
	param1
	)
	, prototype_1;
	} // callseq 1
$L__BB9_4:
	ld.local.u64 	%rd16, [%rd1];
	setp.lt.u64 	%p2, %rd16, 48;
	@%p2 bra 	$L__BB9_1;
	ret;

}


// ===== COMPILED SASS (sm_100) =====

	.target	sm_100

	.elftype	@"ET_EXEC"


//--------------------- .note.nv.tkinfo           --------------------------
	.section	.note.nv.tkinfo,"",@"SHT_NOTE"
	.sectionflags	@"SHF_NOTE_NV_TKINFO"
	.tkinfo
        /*0018*/ 	.word	0x00000002
        /*0030*/ 	.string	""
        /*0030*/ 	.string	"ptxas"
        /*0030*/ 	.string	"Cuda compilation tools, release 13.0, V13.0.88"
        /*0030*/ 	.string	"Build cuda_13.0.r13.0/compiler.36424714_0"
        /*0030*/ 	.string	"-arch sm_100 -m 64 "



//--------------------- .note.nv.cuinfo           --------------------------
	.section	.note.nv.cuinfo,"",@"SHT_NOTE"
	.sectionflags	@"SHF_NOTE_NV_CUINFO"
        /*0018*/ 	.short	0x0002
        /*001a*/ 	.short	0x0064
        /*001c*/ 	.short	0x0082
	.zero		2


//--------------------- .nv.info                  --------------------------
	.section	.nv.info,"",@"SHT_CUDA_INFO"
	.align	4


	//----- nvinfo : EIATTR_REGCOUNT
	.align		4
        /*0000*/ 	.byte	0x04, 0x2f
        /*0002*/ 	.short	(.L_4 - .L_3)
	.align		4
.L_3:
        /*0004*/ 	.word	index@(_Z7executev)
        /*0008*/ 	.word	0x00000018


	//----- nvinfo : EIATTR_FRAME_SIZE
	.align		4
.L_4:
        /*000c*/ 	.byte	0x04, 0x11
        /*000e*/ 	.short	(.L_6 - .L_5)
	.align		4
.L_5:
        /*0010*/ 	.word	index@($_Z7executev$_Z7jmpneg7RlS_)
        /*0014*/ 	.word	0x00000010


	//----- nvinfo : EIATTR_FRAME_SIZE
	.align		4
.L_6:
        /*0018*/ 	.byte	0x04, 0x11
        /*001a*/ 	.short	(.L_8 - .L_7)
	.align		4
.L_7:
        /*001c*/ 	.word	index@($_Z7executev$_Z5jmp19RlS_)
        /*0020*/ 	.word	0x00000010


	//----- nvinfo : EIATTR_FRAME_SIZE
	.align		4
.L_8:
        /*0024*/ 	.byte	0x04, 0x11
        /*0026*/ 	.short	(.L_10 - .L_9)
	.align		4
.L_9:
        /*0028*/ 	.word	index@($_Z7executev$_Z5jio22RlS_)
        /*002c*/ 	.word	0x00000010


	//----- nvinfo : EIATTR_FRAME_SIZE
	.align		4
.L_10:
        /*0030*/ 	.byte	0x04, 0x11
        /*0032*/ 	.short	(.L_12 - .L_11)
	.align		4
.L_11:
        /*0034*/ 	.word	index@($_Z7executev$_Z4jmp2RlS_)
        /*0038*/ 	.word	0x00000010


	//----- nvinfo : EIATTR_FRAME_SIZE
	.align		4
.L_12:
        /*003c*/ 	.byte	0x04, 0x11
        /*003e*/ 	.short	(.L_14 - .L_13)
	.align		4
.L_13:
        /*0040*/ 	.word	index@($_Z7executev$_Z4jio8RlS_)
        /*0044*/ 	.word	0x00000010


	//----- nvinfo : EIATTR_FRAME_SIZE
	.align		4
.L_14:
        /*0048*/ 	.byte	0x04, 0x11
        /*004a*/ 	.short	(.L_16 - .L_15)
	.align		4
.L_15:
        /*004c*/ 	.word	index@($_Z7executev$_Z4jie4RlS_)
        /*0050*/ 	.word	0x00000010


	//----- nvinfo : EIATTR_FRAME_SIZE
	.align		4
.L_16:
        /*0054*/ 	.byte	0x04, 0x11
        /*0056*/ 	.short	(.L_18 - .L_17)
	.align		4
.L_17:
        /*0058*/ 	.word	index@($_Z7executev$_Z3tplRlS_)
        /*005c*/ 	.word	0x00000010


	//----- nvinfo : EIATTR_FRAME_SIZE
	.align		4
.L_18:
        /*0060*/ 	.byte	0x04, 0x11
        /*0062*/ 	.short	(.L_20 - .L_19)
	.align		4
.L_19:
        /*0064*/ 	.word	index@($_Z7executev$_Z3incRlS_)
        /*0068*/ 	.word	0x00000010


	//----- nvinfo : EIATTR_FRAME_SIZE
	.align		4
.L_20:
        /*006c*/ 	.byte	0x04, 0x11
        /*006e*/ 	.short	(.L_22 - .L_21)
	.align		4
.L_21:
        /*0070*/ 	.word	index@($_Z7executev$_Z3hlfRlS_)
        /*0074*/ 	.word	0x00000010


	//----- nvinfo : EIATTR_FRAME_SIZE
	.align		4
.L_22:
        /*0078*/ 	.byte	0x04, 0x11
        /*007a*/ 	.short	(.L_24 - .L_23)
	.align		4
.L_23:
        /*007c*/ 	.word	index@(_Z7executev)
        /*0080*/ 	.word	0x00000010


	//----- nvinfo : EIATTR_MIN_STACK_SIZE
	.align		4
.L_24:
        /*0084*/ 	.byte	0x04, 0x12
        /*0086*/ 	.short	(.L_26 - .L_25)
	.align		4
.L_25:
        /*0088*/ 	.word	index@(_Z7executev)
        /*008c*/ 	.word	0x00000010
.L_26:


//--------------------- .nv.compat                --------------------------
	.section	.nv.compat,"",@"SHT_CUDA_COMPAT_INFO"
	.align	4
        /*0000*/ 	.byte	0x02, 0x09, 0x00, 0x00, 0x02, 0x02, 0x01, 0x00, 0x02, 0x05, 0x05, 0x00, 0x03, 0x07, 0x01, 0x01
        /*0010*/ 	.byte	0x02, 0x03, 0x00, 0x00, 0x02, 0x06, 0x01, 0x00, 0x04, 0x0b, 0x08, 0x00, 0x09, 0x00, 0x00, 0x00
        /*0020*/ 	.byte	0x00, 0x00, 0x00, 0x00


//--------------------- .nv.info._Z7executev      --------------------------
	.section	.nv.info._Z7executev,"",@"SHT_CUDA_INFO"
	.sectionflags	@""
	.align	4


	//----- nvinfo : EIATTR_CUDA_API_VERSION
	.align		4
        /*0000*/ 	.byte	0x04, 0x37
        /*0002*/ 	.short	(.L_28 - .L_27)
.L_27:
        /*0004*/ 	.word	0x00000082


	//----- nvinfo : EIATTR_SPARSE_MMA_MASK
	.align		4
.L_28:
        /*0008*/ 	.byte	0x03, 0x50
        /*000a*/ 	.short	0x0000


	//----- nvinfo : EIATTR_MAXREG_COUNT
	.align		4
        /*000c*/ 	.byte	0x03, 0x1b
        /*000e*/ 	.short	0x00ff


	//----- nvinfo : EIATTR_MERCURY_ISA_VERSION
	.align		4
        /*0010*/ 	.byte	0x03, 0x5f
        /*0012*/ 	.short	0x0101


	//----- nvinfo : EIATTR_VRC_CTA_INIT_COUNT
	.align		4
        /*0014*/ 	.byte	0x02, 0x4a
	.zero		1
	.zero		1


	//----- nvinfo : EIATTR_EXIT_INSTR_OFFSETS
	.align		4
        /*0018*/ 	.byte	0x04, 0x1c
        /*001a*/ 	.short	(.L_30 - .L_29)


	//   ....[0]....
.L_29:
        /*001c*/ 	.word	0x00000290


	//----- nvinfo : EIATTR_CRS_STACK_SIZE
	.align		4
.L_30:
        /*0020*/ 	.byte	0x04, 0x1e
        /*0022*/ 	.short	(.L_32 - .L_31)
.L_31:
        /*0024*/ 	.word	0x00000000


	//----- nvinfo : EIATTR_SW_WAR
	.align		4
.L_32:
        /*0028*/ 	.byte	0x04, 0x36
        /*002a*/ 	.short	(.L_34 - .L_33)
.L_33:
        /*002c*/ 	.word	0x00000008
.L_34:


//--------------------- .nv.callgraph             --------------------------
	.section	.nv.callgraph,"",@"SHT_CUDA_CALLGRAPH"
	.align	4
	.sectionentsize	8
	.align		4
        /*0000*/ 	.word	0x00000000
	.align		4
        /*0004*/ 	.word	0xffffffff
	.align		4
        /*0008*/ 	.word	0x00000000
	.align		4
        /*000c*/ 	.word	0xfffffffe
	.align		4
        /*0010*/ 	.word	0x00000000
	.align		4
        /*0014*/ 	.word	0xfffffffd
	.align		4
        /*0018*/ 	.word	0x00000000
	.align		4
        /*001c*/ 	.word	0xfffffffc


//--------------------- .nv.constant4             --------------------------
	.section	.nv.constant4,"a",@progbits
	.align	8
	.align		8
.nv.constant4:
        /*0000*/ 	.dword	a
	.align		8
        /*0008*/ 	.dword	b
	.align		8
        /*0010*/ 	.dword	instructions


//--------------------- .text._Z7executev         --------------------------
	.section	.text._Z7executev,"ax",@progbits
	.align	128
        .global         _Z7executev
        .type           _Z7executev,@function
        .size           _Z7executev,(.L_x_14 - _Z7executev)
        .other          _Z7executev,@"STO_CUDA_ENTRY STV_DEFAULT"
_Z7executev:
.text._Z7executev:
[----:B------:R-:W0:Y:S02]  /*0000*/  LDC R1, c[0x0][0x37c] ;  /* 0x0000df00ff017b82 */ /* 0x000e240000000800 */
[----:B0-----:R-:W-:Y:S01]  /*0010*/  VIADD R1, R1, 0xfffffff8 ;  /* 0xfffffff801017836 */ /* 0x001fe20000000000 */
[----:B------:R-:W0:Y:S01]  /*0020*/  LDCU UR4, c[0x0][0x2f8] ;  /* 0x00005f00ff0477ac */ /* 0x000e220008000800 */
[----:B------:R-:W-:-:S03]  /*0030*/  CS2R R4, SRZ ;  /* 0x0000000000047805 */ /* 0x000fc6000001ff00 */
[----:B------:R1:W-:Y:S01]  /*0040*/  STL.64 [R1], RZ ;  /* 0x000000ff01007387 */ /* 0x0003e20000100a00 */
[----:B------:R-:W2:Y:S01]  /*0050*/  LDCU UR5, c[0x0][0x2fc] ;  /* 0x00005f80ff0577ac */ /* 0x000ea20008000800 */
[----:B------:R-:W3:Y:S01]  /*0060*/  LDCU.64 UR36, c[0x0][0x358] ;  /* 0x00006b00ff2477ac */ /* 0x000ee20008000a00 */
[----:B------:R-:W4:Y:S01]  /*0070*/  LDCU.64 UR38, c[0x4][0x10] ;  /* 0x01000200ff2677ac */ /* 0x000f220008000a00 */
[----:B0-----:R-:W-:-:S05]  /*0080*/  IADD3 R16, P0, PT, R1, UR4, RZ ;  /* 0x0000000401107c10 */ /* 0x001fca000ff1e0ff */
[----:B-12---:R-:W-:-:S08]  /*0090*/  IMAD.X R2, RZ, RZ, UR5, P0 ;  /* 0x00000005ff027e24 */ /* 0x006fd000080e06ff */
.L_x_4:
[----:B----4-:R-:W-:-:S04]  /*00a0*/  LEA R8, P0, R4, UR38, 0x3 ;  /* 0x0000002604087c11 */ /* 0x010fc8000f8018ff */
[----:B------:R-:W-:-:S06]  /*00b0*/  LEA.HI.X R9, R4, UR39, R5, 0x3, P0 ;  /* 0x0000002704097c11 */ /* 0x000fcc00080f1c05 */
[----:B---3--:R-:W5:Y:S01]  /*00c0*/  LDG.E.64 R8, desc[UR36][R8.64] ;  /* 0x0000002408087981 */ /* 0x008f62000c1e1b00 */
[----:B------:R-:W-:Y:S01]  /*00d0*/  ISETP.NE.U32.AND P0, PT, R4, 0x29, PT ;  /* 0x000000290400780c */ /* 0x000fe20003f05070 */
[----:B------:R-:W-:Y:S03]  /*00e0*/  BSSY.RECONVERGENT B7, `(.L_x_0) ;  /* 0x0000016000077945 */ /* 0x000fe60003800200 */
[----:B------:R-:W-:-:S13]  /*00f0*/  ISETP.NE.AND.EX P0, PT, R5, RZ, PT, P0 ;  /* 0x000000ff0500720c */ /* 0x000fda0003f05300 */
[----:B------:R-:W-:Y:S05]  /*0100*/  @!P0 BRA `(.L_x_1) ;  /* 0x00000000002c8947 */ /* 0x000fea0003800000 */
[----:B------:R-:W0:Y:S01]  /*0110*/  LDCU.64 UR4, c[0x4][URZ] ;  /* 0x01000000ff0477ac */ /* 0x000e220008000a00 */
[----:B------:R-:W-:Y:S01]  /*0120*/  BSSY.RECONVERGENT B6, `(.L_x_2) ;  /* 0x0000008000067945 */ /* 0x000fe20003800200 */
[----:B------:R-:W-:Y:S01]  /*0130*/  IMAD.MOV.U32 R6, RZ, RZ, R16 ;  /* 0x000000ffff067224 */ /* 0x000fe200078e0010 */
[----:B------:R-:W-:Y:S01]  /*0140*/  MOV R20, 0x1a0 ;  /* 0x000001a000147802 */ /* 0x000fe20000000f00 */
[----:B------:R-:W-:Y:S02]  /*0150*/  IMAD.MOV.U32 R7, RZ, RZ, R2 ;  /* 0x000000ffff077224 */ /* 0x000fe400078e0002 */
[----:B------:R-:W-:Y:S01]  /*0160*/  IMAD.MOV.U32 R21, RZ, RZ, 0x0 ;  /* 0x00000000ff157424 */ /* 0x000fe200078e00ff */
[----:B0-----:R-:W-:Y:S01]  /*0170*/  MOV R4, UR4 ;  /* 0x0000000400047c02 */ /* 0x001fe20008000f00 */
[----:B------:R-:W-:-:S07]  /*0180*/  IMAD.U32 R5, RZ, RZ, UR5 ;  /* 0x00000005ff057e24 */ /* 0x000fce000f8e00ff */
[----:B-----5:R-:W-:Y:S05]  /*0190*/  CALL.REL.NOINC R8 `(_Z7executev) ;  /* 0xfffffffc08987344 */ /* 0x020fea0003c3ffff */
[----:B------:R-:W-:Y:S05]  /*01a0*/  BSYNC.RECONVERGENT B6 ;  /* 0x0000000000067941 */ /* 0x000fea0003800200 */
.L_x_2:
[----:B------:R-:W-:Y:S05]  /*01b0*/  BRA `(.L_x_3) ;  /* 0x0000000000207947 */ /* 0x000fea0003800000 */
.L_x_1:
[----:B------:R-:W0:Y:S01]  /*01c0*/  LDCU.64 UR4, c[0x4][0x8] ;  /* 0x01000100ff0477ac */ /* 0x000e220008000a00 */
[----:B------:R-:W-:Y:S01]  /*01d0*/  HFMA2 R21, -RZ, RZ, 0, 0 ;  /* 0x00000000ff157431 */ /* 0x000fe200000001ff */
[----:B------:R-:W-:Y:S01]  /*01e0*/  MOV R6, R16 ;  /* 0x0000001000067202 */ /* 0x000fe20000000f00 */
[----:B------:R-:W-:Y:S01]  /*01f0*/  IMAD.MOV.U32 R7, RZ, RZ, R2 ;  /* 0x000000ffff077224 */ /* 0x000fe200078e0002 */
[----:B------:R-:W-:Y:S01]  /*0200*/  MOV R20, 0x240 ;  /* 0x0000024000147802 */ /* 0x000fe20000000f00 */
[----:B0-----:R-:W-:Y:S02]  /*0210*/  IMAD.U32 R4, RZ, RZ, UR4 ;  /* 0x00000004ff047e24 */ /* 0x001fe4000f8e00ff */
[----:B------:R-:W-:-:S07]  /*0220*/  IMAD.U32 R5, RZ, RZ, UR5 ;  /* 0x00000005ff057e24 */ /* 0x000fce000f8e00ff */
[----:B-----5:R-:W-:Y:S05]  /*0230*/  CALL.REL.NOINC R8 `(_Z7executev) ;  /* 0xfffffffc08707344 */ /* 0x020fea0003c3ffff */
.L_x_3:
[----:B------:R-:W-:Y:S05]  /*0240*/  BSYNC.RECONVERGENT B7 ;  /* 0x0000000000077941 */ /* 0x000fea0003800200 */
.L_x_0:
[----:B------:R-:W2:Y:S02]  /*0250*/  LDL.64 R4, [R1] ;  /* 0x0000000001047983 */ /* 0x000ea40000100a00 */
[----:B--2---:R-:W-:-:S04]  /*0260*/  ISETP.GE.U32.AND P0, PT, R4, 0x30, PT ;  /* 0x000000300400780c */ /* 0x004fc80003f06070 */
[----:B------:R-:W-:-:S13]  /*0270*/  ISETP.GE.U32.AND.EX P0, PT, R5, RZ, PT, P0 ;  /* 0x000000ff0500720c */ /* 0x000fda0003f06100 */
[----:B------:R-:W-:Y:S05]  /*0280*/  @!P0 BRA `(.L_x_4) ;  /* 0xfffffffc00848947 */ /* 0x000fea000383ffff */
[----:B------:R-:W-:Y:S05]  /*0290*/  EXIT ;  /* 0x000000000000794d */ /* 0x000fea0003800000 */
        .type           $_Z7executev$_Z3hlfRlS_,@function
        .size           $_Z7executev$_Z3hlfRlS_,($_Z7executev$_Z3incRlS_ - $_Z7executev$_Z3hlfRlS_)
$_Z7executev$_Z3hlfRlS_:
[----:B------:R-:W-:Y:S02]  /*02a0*/  VIADD R1, R1, 0xfffffff8 ;  /* 0xfffffff801017836 */ /* 0x000fe40000000000 */
[----:B------:R-:W-:-:S03]  /*02b0*/  IMAD.MOV.U32 R3, RZ, RZ, R5 ;  /* 0x000000ffff037224 */ /* 0x000fc600078e0005 */
[----:B------:R0:W-:Y:S02]  /*02c0*/  STL [R1], R2 ;  /* 0x0000000201007387 */ /* 0x0001e40000100800 */
[----:B0-----:R-:W-:Y:S01]  /*02d0*/  IMAD.MOV.U32 R2, RZ, RZ, R4 ;  /* 0x000000ffff027224 */ /* 0x001fe200078e0004 */
[----:B------:R-:W0:Y:S04]  /*02e0*/  LDCU.64 UR4, c[0x0][0x358] ;  /* 0x00006b00ff0477ac */ /* 0x000e280008000a00 */
[----:B0-----:R-:W2:Y:S02]  /*02f0*/  LD.E.64 R4, desc[UR4][R2.64] ;  /* 0x0000000402047980 */ /* 0x001ea4000c101b00 */
[--C-:B--2---:R-:W-:Y:S02]  /*0300*/  SHF.R.S64 R8, R4, 0x1, R5.reuse ;  /* 0x0000000104087819 */ /* 0x104fe40000001005 */
[----:B------:R-:W-:-:S05]  /*0310*/  SHF.R.S32.HI R9, RZ, 0x1, R5 ;  /* 0x00000001ff097819 */ /* 0x000fca0000011405 */
[----:B------:R0:W-:Y:S04]  /*0320*/  ST.E.64 desc[UR4][R2.64], R8 ;  /* 0x0000000802007985 */ /* 0x0001e8000c101b04 */
[----:B------:R-:W2:Y:S02]  /*0330*/  LD.E.64 R4, desc[UR4][R6.64] ;  /* 0x0000000406047980 */ /* 0x000ea4000c101b00 */
[----:B--2---:R-:W-:-:S04]  /*0340*/  IADD3 R4, P0, PT, R4, 0x1, RZ ;  /* 0x0000000104047810 */ /* 0x004fc80007f1e0ff */
[----:B------:R-:W-:-:S05]  /*0350*/  IADD3.X R5, PT, PT, RZ, R5, RZ, P0, !PT ;  /* 0x00000005ff057210 */ /* 0x000fca00007fe4ff */
[----:B------:R1:W-:Y:S04]  /*0360*/  ST.E.64 desc[UR4][R6.64], R4 ;  /* 0x0000000406007985 */ /* 0x0003e8000c101b04 */
[----:B0-----:R0:W1:Y:S02]  /*0370*/  LDL R2, [R1] ;  /* 0x0000000001027983 */ /* 0x0010640000100800 */
[----:B0-----:R-:W-:Y:S01]  /*0380*/  VIADD R1, R1, 0x8 ;  /* 0x0000000801017836 */ /* 0x001fe20000000000 */
[----:B-1----:R-:W-:Y:S06]  /*0390*/  RET.REL.NODEC R20 `(_Z7executev) ;  /* 0xfffffffc14187950 */ /* 0x002fec0003c3ffff */
        .type           $_Z7executev$_Z3incRlS_,@function
        .size           $_Z7executev$_Z3incRlS_,($_Z7executev$_Z3tplRlS_ - $_Z7executev$_Z3incRlS_)
$_Z7executev$_Z3incRlS_:
[----:B------:R-:W-:Y:S02]  /*03a0*/  VIADD R1, R1, 0xfffffff8 ;  /* 0xfffffff801017836 */ /* 0x000fe40000000000 */
[----:B------:R-:W-:-:S03]  /*03b0*/  IMAD.MOV.U32 R3, RZ, RZ, R5 ;  /* 0x000000ffff037224 */ /* 0x000fc600078e0005 */
[----:B------:R0:W-:Y:S02]  /*03c0*/  STL [R1], R2 ;  /* 0x0000000201007387 */ /* 0x0001e40000100800 */
[----:B0-----:R-:W-:Y:S01]  /*03d0*/  MOV R2, R4 ;  /* 0x0000000400027202 */ /* 0x001fe20000000f00 */
[----:B------:R-:W0:Y:S04]  /*03e0*/  LDCU.64 UR4, c[0x0][0x358] ;  /* 0x00006b00ff0477ac */ /* 0x000e280008000a00 */
[----:B0-----:R-:W2:Y:S02]  /*03f0*/  LD.E.64 R4, desc[UR4][R2.64] ;  /* 0x0000000402047980 */ /* 0x001ea4000c101b00 */
[----:B--2---:R-:W-:-:S05]  /*0400*/  IADD3 R8, P0, PT, R4, 0x1, RZ ;  /* 0x0000000104087810 */ /* 0x004fca0007f1e0ff */
[----:B------:R-:W-:-:S05]  /*0410*/  IMAD.X R9, RZ, RZ, R5, P0 ;  /* 0x000000ffff097224 */ /* 0x000fca00000e0605 */
[----:B------:R0:W-:Y:S04]  /*0420*/  ST.E.64 desc[UR4][R2.64], R8 ;  /* 0x0000000802007985 */ /* 0x0001e8000c101b04 */
[----:B------:R-:W2:Y:S02]  /*0430*/  LD.E.64 R4, desc[UR4][R6.64] ;  /* 0x0000000406047980 */ /* 0x000ea4000c101b00 */
[----:B--2---:R-:W-:-:S05]  /*0440*/  IADD3 R4, P0, PT, R4, 0x1, RZ ;  /* 0x0000000104047810 */ /* 0x004fca0007f1e0ff */
[----:B------:R-:W-:-:S05]  /*0450*/  IMAD.X R5, RZ, RZ, R5, P0 ;  /* 0x000000ffff057224 */ /* 0x000fca00000e0605 */
[----:B------:R1:W-:Y:S04]  /*0460*/  ST.E.64 desc[UR4][R6.64], R4 ;  /* 0x0000000406007985 */ /* 0x0003e8000c101b04 */
[----:B0-----:R0:W1:Y:S02]  /*0470*/  LDL R2, [R1] ;  /* 0x0000000001027983 */ /* 0x0010640000100800 */
[----:B0-----:R-:W-:Y:S01]  /*0480*/  VIADD R1, R1, 0x8 ;  /* 0x0000000801017836 */ /* 0x001fe20000000000 */
[----:B-1----:R-:W-:Y:S06]  /*0490*/  RET.REL.NODEC R20 `(_Z7executev) ;  /* 0xfffffff814d87950 */ /* 0x002fec0003c3ffff */
        .type           $_Z7executev$_Z3tplRlS_,@function
        .size           $_Z7executev$_Z3tplRlS_,($_Z7executev$_Z4jie4RlS_ - $_Z7executev$_Z3tplRlS_)
$_Z7executev$_Z3tplRlS_:
[----:B------:R-:W-:Y:S01]  /*04a0*/  IADD3 R1, PT, PT, R1, -0x8, RZ ;  /* 0xfffffff801017810 */ /* 0x000fe20007ffe0ff */
[----:B------:R-:W-:-:S04]  /*04b0*/  IMAD.MOV.U32 R3, RZ, RZ, R5 ;  /* 0x000000ffff037224 */ /* 0x000fc800078e0005 */
[----:B------:R0:W-:Y:S02]  /*04c0*/  STL [R1], R2 ;  /* 0x0000000201007387 */ /* 0x0001e40000100800 */
[----:B0-----:R-:W-:Y:S01]  /*04d0*/  IMAD.MOV.U32 R2, RZ, RZ, R4 ;  /* 0x000000ffff027224 */ /* 0x001fe200078e0004 */
[----:B------:R-:W0:Y:S04]  /*04e0*/  LDCU.64 UR4, c[0x0][0x358] ;  /* 0x00006b00ff0477ac */ /* 0x000e280008000a00 */
[----:B0-----:R-:W2:Y:S02]  /*04f0*/  LD.E.64 R4, desc[UR4][R2.64] ;  /* 0x0000000402047980 */ /* 0x001ea4000c101b00 */
[----:B--2---:R-:W-:Y:S02]  /*0500*/  IMAD R9, R5, 0x3, RZ ;  /* 0x0000000305097824 */ /* 0x004fe400078e02ff */
[----:B------:R-:W-:-:S04]  /*0510*/  IMAD.WIDE.U32 R4, R4, 0x3, RZ ;  /* 0x0000000304047825 */ /* 0x000fc800078e00ff */
[----:B------:R-:W-:Y:S01]  /*0520*/  IMAD.IADD R9, R5, 0x1, R9 ;  /* 0x0000000105097824 */ /* 0x000fe200078e0209 */
[----:B------:R-:W-:-:S05]  /*0530*/  MOV R8, R4 ;  /* 0x0000000400087202 */ /* 0x000fca0000000f00 */
        /* <DEDUP_REMOVED lines=8> */
        .type           $_Z7executev$_Z4jie4RlS_,@function
        .size           $_Z7executev$_Z4jie4RlS_,($_Z7executev$_Z4jio8RlS_ - $_Z7executev$_Z4jie4RlS_)
$_Z7executev$_Z4jie4RlS_:
[----:B------:R-:W-:Y:S01]  /*05c0*/  VIADD R1, R1, 0xfffffff8 ;  /* 0xfffffff801017836 */ /* 0x000fe20000000000 */
[----:B------:R-:W-:-:S04]  /*05d0*/  MOV R3, R5 ;  /* 0x0000000500037202 */ /* 0x000fc80000000f00 */
[----:B------:R0:W-:Y:S02]  /*05e0*/  STL [R1], R2 ;  /* 0x0000000201007387 */ /* 0x0001e40000100800 */
[----:B0-----:R-:W-:Y:S01]  /*05f0*/  IMAD.MOV.U32 R2, RZ, RZ, R4 ;  /* 0x000000ffff027224 */ /* 0x001fe200078e0004 */
[----:B------:R-:W0:Y:S05]  /*0600*/  LDCU.64 UR4, c[0x0][0x358] ;  /* 0x00006b00ff0477ac */ /* 0x000e2a0008000a00 */
[----:B0-----:R-:W2:Y:S04]  /*0610*/  LD.E R2, desc[UR4][R2.64] ;  /* 0x0000000402027980 */ /* 0x001ea8000c101900 */
[----:B------:R-:W3:Y:S01]  /*0620*/  LD.E.64 R4, desc[UR4][R6.64] ;  /* 0x0000000406047980 */ /* 0x000ee2000c101b00 */
[----:B------:R-:W-:Y:S01]  /*0630*/  IMAD.MOV.U32 R9, RZ, RZ, 0x1 ;  /* 0x00000001ff097424 */ /* 0x000fe200078e00ff */
[----:B--2---:R-:W-:-:S04]  /*0640*/  LOP3.LUT R0, R2, 0x1, RZ, 0xc0, !PT ;  /* 0x0000000102007812 */ /* 0x004fc800078ec0ff */
[----:B------:R-:W-:-:S04]  /*0650*/  ISETP.NE.U32.AND P0, PT, R0, 0x1, PT ;  /* 0x000000010000780c */ /* 0x000fc80003f05070 */
[----:B------:R-:W-:-:S04]  /*0660*/  ISETP.NE.U32.AND.EX P0, PT, RZ, RZ, PT, P0 ;  /* 0x000000ffff00720c */ /* 0x000fc80003f05100 */
[----:B------:R-:W-:-:S04]  /*0670*/  SEL R9, R9, 0x4, !P0 ;  /* 0x0000000409097807 */ /* 0x000fc80004000000 */
[----:B---3--:R-:W-:-:S05]  /*0680*/  IADD3 R4, P0, PT, R4, R9, RZ ;  /* 0x0000000904047210 */ /* 0x008fca0007f1e0ff */
[----:B------:R-:W-:-:S05]  /*0690*/  IMAD.X R5, RZ, RZ, R5, P0 ;  /* 0x000000ffff057224 */ /* 0x000fca00000e0605 */
[----:B------:R0:W-:Y:S04]  /*06a0*/  ST.E.64 desc[UR4][R6.64], R4 ;  /* 0x0000000406007985 */ /* 0x0001e8000c101b04 */
[----:B------:R1:W0:Y:S02]  /*06b0*/  LDL R2, [R1] ;  /* 0x0000000001027983 */ /* 0x0002240000100800 */
[----:B-1----:R-:W-:Y:S01]  /*06c0*/  IADD3 R1, PT, PT, R1, 0x8, RZ ;  /* 0x0000000801017810 */ /* 0x002fe20007ffe0ff */
[----:B0-----:R-:W-:Y:S06]  /*06d0*/  RET.REL.NODEC R20 `(_Z7executev) ;  /* 0xfffffff814487950 */ /* 0x001fec0003c3ffff */
        .type           $_Z7executev$_Z4jio8RlS_,@function
        .size           $_Z7executev$_Z4jio8RlS_,($_Z7executev$_Z4jmp2RlS_ - $_Z7executev$_Z4jio8RlS_)
$_Z7executev$_Z4jio8RlS_:
[----:B------:R-:W-:Y:S02]  /*06e0*/  VIADD R1, R1, 0xfffffff8 ;  /* 0xfffffff801017836 */ /* 0x000fe40000000000 */
[----:B------:R-:W-:-:S03]  /*06f0*/  IMAD.MOV.U32 R3, RZ, RZ, R5 ;  /* 0x000000ffff037224 */ /* 0x000fc600078e0005 */
[----:B------:R0:W-:Y:S02]  /*0700*/  STL [R1], R2 ;  /* 0x0000000201007387 */ /* 0x0001e40000100800 */
[----:B0-----:R-:W-:Y:S01]  /*0710*/  IMAD.MOV.U32 R2, RZ, RZ, R4 ;  /* 0x000000ffff027224 */ /* 0x001fe200078e0004 */
[----:B------:R-:W0:Y:S05]  /*0720*/  LDCU.64 UR4, c[0x0][0x358] ;  /* 0x00006b00ff0477ac */ /* 0x000e2a0008000a00 */
[----:B0-----:R-:W2:Y:S04]  /*0730*/  LD.E.64 R2, desc[UR4][R2.64] ;  /* 0x0000000402027980 */ /* 0x001ea8000c101b00 */
[----:B------:R-:W3:Y:S01]  /*0740*/  LD.E.64 R4, desc[UR4][R6.64] ;  /* 0x0000000406047980 */ /* 0x000ee2000c101b00 */
[----:B------:R-:W-:Y:S01]  /*0750*/  HFMA2 R9, -RZ, RZ, 0, 5.9604644775390625e-08 ;  /* 0x00000001ff097431 */ /* 0x000fe200000001ff */
[----:B--2---:R-:W-:-:S04]  /*0760*/  ISETP.NE.U32.AND P0, PT, R2, 0x1, PT ;  /* 0x000000010200780c */ /* 0x004fc80003f05070 */
[----:B------:R-:W-:-:S04]  /*0770*/  ISETP.NE.AND.EX P0, PT, R3, RZ, PT, P0 ;  /* 0x000000ff0300720c */ /* 0x000fc80003f05300 */
[----:B------:R-:W-:-:S04]  /*0780*/  SEL R9, R9, 0x8, P0 ;  /* 0x0000000809097807 */ /* 0x000fc80000000000 */
[----:B---3--:R-:W-:-:S05]  /*0790*/  IADD3 R4, P0, PT, R4, R9, RZ ;  /* 0x0000000904047210 */ /* 0x008fca0007f1e0ff */
[----:B------:R-:W-:-:S05]  /*07a0*/  IMAD.X R5, RZ, RZ, R5, P0 ;  /* 0x000000ffff057224 */ /* 0x000fca00000e0605 */
[----:B------:R0:W-:Y:S04]  /*07b0*/  ST.E.64 desc[UR4][R6.64], R4 ;  /* 0x0000000406007985 */ /* 0x0001e8000c101b04 */
[----:B------:R1:W0:Y:S02]  /*07c0*/  LDL R2, [R1] ;  /* 0x0000000001027983 */ /* 0x0002240000100800 */
[----:B-1----:R-:W-:Y:S01]  /*07d0*/  VIADD R1, R1, 0x8 ;  /* 0x0000000801017836 */ /* 0x002fe20000000000 */
[----:B0-----:R-:W-:Y:S06]  /*07e0*/  RET.REL.NODEC R20 `(_Z7executev) ;  /* 0xfffffff814047950 */ /* 0x001fec0003c3ffff */
        .type           $_Z7executev$_Z4jmp2RlS_,@function
        .size           $_Z7executev$_Z4jmp2RlS_,($_Z7executev$_Z5jio22RlS_ - $_Z7executev$_Z4jmp2RlS_)
$_Z7executev$_Z4jmp2RlS_:
[----:B------:R-:W-:Y:S01]  /*07f0*/  IADD3 R1, PT, PT, R1, -0x8, RZ ;  /* 0xfffffff801017810 */ /* 0x000fe20007ffe0ff */
[----:B------:R-:W-:-:S04]  /*0800*/  IMAD.MOV.U32 R3, RZ, RZ, R7 ;  /* 0x000000ffff037224 */ /* 0x000fc800078e0007 */
[----:B------:R0:W-:Y:S02]  /*0810*/  STL [R1], R2 ;  /* 0x0000000201007387 */ /* 0x0001e40000100800 */
[----:B0-----:R-:W-:Y:S01]  /*0820*/  IMAD.MOV.U32 R2, RZ, RZ, R6 ;  /* 0x000000ffff027224 */ /* 0x001fe200078e0006 */
[----:B------:R-:W0:Y:S04]  /*0830*/  LDCU.64 UR4, c[0x0][0x358] ;  /* 0x00006b00ff0477ac */ /* 0x000e280008000a00 */
[----:B0-----:R-:W2:Y:S02]  /*0840*/  LD.E.64 R4, desc[UR4][R2.64] ;  /* 0x0000000402047980 */ /* 0x001ea4000c101b00 */
[----:B--2---:R-:W-:-:S04]  /*0850*/  IADD3 R4, P0, PT, R4, 0x2, RZ ;  /* 0x0000000204047810 */ /* 0x004fc80007f1e0ff */
[----:B------:R-:W-:-:S05]  /*0860*/  IADD3.X R5, PT, PT, RZ, R5, RZ, P0, !PT ;  /* 0x00000005ff057210 */ /* 0x000fca00007fe4ff */
[----:B------:R0:W-:Y:S04]  /*0870*/  ST.E.64 desc[UR4][R2.64], R4 ;  /* 0x0000000402007985 */ /* 0x0001e8000c101b04 */
[----:B0-----:R0:W2:Y:S02]  /*0880*/  LDL R2, [R1] ;  /* 0x0000000001027983 */ /* 0x0010a40000100800 */
[----:B0-----:R-:W-:Y:S01]  /*0890*/  VIADD R1, R1, 0x8 ;  /* 0x0000000801017836 */ /* 0x001fe20000000000 */
[----:B--2---:R-:W-:Y:S06]  /*08a0*/  RET.REL.NODEC R20 `(_Z7executev) ;  /* 0xfffffff414d47950 */ /* 0x004fec0003c3ffff */
        .type           $_Z7executev$_Z5jio22RlS_,@function
        .size           $_Z7executev$_Z5jio22RlS_,($_Z7executev$_Z5jmp19RlS_ - $_Z7executev$_Z5jio22RlS_)
$_Z7executev$_Z5jio22RlS_:
[----:B------:R-:W-:Y:S01]  /*08b0*/  VIADD R1, R1, 0xfffffff8 ;  /* 0xfffffff801017836 */ /* 0x000fe20000000000 */
[----:B------:R-:W-:-:S04]  /*08c0*/  MOV R3, R5 ;  /* 0x0000000500037202 */ /* 0x000fc80000000f00 */
[----:B------:R0:W-:Y:S02]  /*08d0*/  STL [R1], R2 ;  /* 0x0000000201007387 */ /* 0x0001e40000100800 */
[----:B0-----:R-:W-:Y:S01]  /*08e0*/  IMAD.MOV.U32 R2, RZ, RZ, R4 ;  /* 0x000000ffff027224 */ /* 0x001fe200078e0004 */
[----:B------:R-:W0:Y:S05]  /*08f0*/  LDCU.64 UR4, c[0x0][0x358] ;  /* 0x00006b00ff0477ac */ /* 0x000e2a0008000a00 */
[----:B0-----:R-:W2:Y:S04]  /*0900*/  LD.E.64 R2, desc[UR4][R2.64] ;  /* 0x0000000402027980 */ /* 0x001ea8000c101b00 */
[----:B------:R-:W3:Y:S01]  /*0910*/  LD.E.64 R4, desc[UR4][R6.64] ;  /* 0x0000000406047980 */ /* 0x000ee2000c101b00 */
[----:B------:R-:W-:Y:S01]  /*0920*/  IMAD.MOV.U32 R9, RZ, RZ, 0x1 ;  /* 0x00000001ff097424 */ /* 0x000fe200078e00ff */
[----:B--2---:R-:W-:-:S04]  /*0930*/  ISETP.NE.U32.AND P0, PT, R2, 0x1, PT ;  /* 0x000000010200780c */ /* 0x004fc80003f05070 */
[----:B------:R-:W-:-:S04]  /*0940*/  ISETP.NE.AND.EX P0, PT, R3, RZ, PT, P0 ;  /* 0x000000ff0300720c */ /* 0x000fc80003f05300 */
[----:B------:R-:W-:-:S04]  /*0950*/  SEL R9, R9, 0x16, P0 ;  /* 0x0000001609097807 */ /* 0x000fc80000000000 */
[----:B---3--:R-:W-:-:S04]  /*0960*/  IADD3 R4, P0, PT, R4, R9, RZ ;  /* 0x0000000904047210 */ /* 0x008fc80007f1e0ff */
[----:B------:R-:W-:-:S05]  /*0970*/  IADD3.X R5, PT, PT, RZ, R5, RZ, P0, !PT ;  /* 0x00000005ff057210 */ /* 0x000fca00007fe4ff */
[----:B------:R0:W-:Y:S04]  /*0980*/  ST.E.64 desc[UR4][R6.64], R4 ;  /* 0x0000000406007985 */ /* 0x0001e8000c101b04 */
[----:B------:R1:W0:Y:S02]  /*0990*/  LDL R2, [R1] ;  /* 0x0000000001027983 */ /* 0x0002240000100800 */
[----:B-1----:R-:W-:Y:S01]  /*09a0*/  VIADD R1, R1, 0x8 ;  /* 0x0000000801017836 */ /* 0x002fe20000000000 */
[----:B0-----:R-:W-:Y:S06]  /*09b0*/  RET.REL.NODEC R20 `(_Z7executev) ;  /* 0xfffffff414907950 */ /* 0x001fec0003c3ffff */
        .type           $_Z7executev$_Z5jmp19RlS_,@function
        .size           $_Z7executev$_Z5jmp19RlS_,($_Z7executev$_Z7jmpneg7RlS_ - $_Z7executev$_Z5jmp19RlS_)
$_Z7executev$_Z5jmp19RlS_:
[----:B------:R-:W-:Y:S01]  /*09c0*/  VIADD R1, R1, 0xfffffff8 ;  /* 0xfffffff801017836 */ /* 0x000fe20000000000 */
[----:B------:R-:W-:-:S04]  /*09d0*/  MOV R3, R7 ;  /* 0x0000000700037202 */ /* 0x000fc80000000f00 */
[----:B------:R0:W-:Y:S02]  /*09e0*/  STL [R1], R2 ;  /* 0x0000000201007387 */ /* 0x0001e40000100800 */
[----:B0-----:R-:W-:Y:S01]  /*09f0*/  IMAD.MOV.U32 R2, RZ, RZ, R6 ;  /* 0x000000ffff027224 */ /* 0x001fe200078e0006 */
[----:B------:R-:W0:Y:S04]  /*0a00*/  LDCU.64 UR4, c[0x0][0x358] ;  /* 0x00006b00ff0477ac */ /* 0x000e280008000a00 */
[----:B0-----:R-:W2:Y:S02]  /*0a10*/  LD.E.64 R4, desc[UR4][R2.64] ;  /* 0x0000000402047980 */ /* 0x001ea4000c101b00 */
[----:B--2---:R-:W-:-:S05]  /*0a20*/  IADD3 R4, P0, PT, R4, 0x13, RZ ;  /* 0x0000001304047810 */ /* 0x004fca0007f1e0ff */
[----:B------:R-:W-:-:S05]  /*0a30*/  IMAD.X R5, RZ, RZ, R5, P0 ;  /* 0x000000ffff057224 */ /* 0x000fca00000e0605 */
[----:B------:R0:W-:Y:S04]  /*0a40*/  ST.E.64 desc[UR4][R2.64], R4 ;  /* 0x0000000402007985 */ /* 0x0001e8000c101b04 */
[----:B0-----:R0:W2:Y:S02]  /*0a50*/  LDL R2, [R1] ;  /* 0x0000000001027983 */ /* 0x0010a40000100800 */
[----:B0-----:R-:W-:Y:S01]  /*0a60*/  IADD3 R1, PT, PT, R1, 0x8, RZ ;  /* 0x0000000801017810 */ /* 0x001fe20007ffe0ff */
[----:B--2---:R-:W-:Y:S06]  /*0a70*/  RET.REL.NODEC R20 `(_Z7executev) ;  /* 0xfffffff414607950 */ /* 0x004fec0003c3ffff */
        .type           $_Z7executev$_Z7jmpneg7RlS_,@function
        .size           $_Z7executev$_Z7jmpneg7RlS_,(.L_x_14 - $_Z7executev$_Z7jmpneg7RlS_)
$_Z7executev$_Z7jmpneg7RlS_:
[----:B------:R-:W-:Y:S02]  /*0a80*/  VIADD R1, R1, 0xfffffff8 ;  /* 0xfffffff801017836 */ /* 0x000fe40000000000 */
[----:B------:R-:W-:-:S03]  /*0a90*/  IMAD.MOV.U32 R3, RZ, RZ, R7 ;  /* 0x000000ffff037224 */ /* 0x000fc600078e0007 */
[----:B------:R0:W-:Y:S02]  /*0aa0*/  STL [R1], R2 ;  /* 0x0000000201007387 */ /* 0x0001e40000100800 */
[----:B0-----:R-:W-:Y:S01]  /*0ab0*/  MOV R2, R6 ;  /* 0x0000000600027202 */ /* 0x001fe20000000f00 */
[----:B------:R-:W0:Y:S04]  /*0ac0*/  LDCU.64 UR4, c[0x0][0x358] ;  /* 0x00006b00ff0477ac */ /* 0x000e280008000a00 */
[----:B0-----:R-:W2:Y:S02]  /*0ad0*/  LD.E.64 R4, desc[UR4][R2.64] ;  /* 0x0000000402047980 */ /* 0x001ea4000c101b00 */
[----:B--2---:R-:W-:-:S04]  /*0ae0*/  IADD3 R4, P0, PT, R4, -0x7, RZ ;  /* 0xfffffff904047810 */ /* 0x004fc80007f1e0ff */
[----:B------:R-:W-:-:S05]  /*0af0*/  IADD3.X R5, PT, PT, R5, -0x1, RZ, P0, !PT ;  /* 0xffffffff05057810 */ /* 0x000fca00007fe4ff */
[----:B------:R0:W-:Y:S04]  /*0b00*/  ST.E.64 desc[UR4][R2.64], R4 ;  /* 0x0000000402007985 */ /* 0x0001e8000c101b04 */
[----:B0-----:R0:W2:Y:S02]  /*0b10*/  LDL R2, [R1] ;  /* 0x0000000001027983 */ /* 0x0010a40000100800 */
[----:B0-----:R-:W-:Y:S01]  /*0b20*/  VIADD R1, R1, 0x8 ;  /* 0x0000000801017836 */ /* 0x001fe20000000000 */
[----:B--2---:R-:W-:Y:S06]  /*0b30*/  RET.REL.NODEC R20 `(_Z7executev) ;  /* 0xfffffff414307950 */ /* 0x004fec0003c3ffff */
.L_x_5:
[----:B------:R-:W-:-:S00]  /*0b40*/  BRA `(.L_x_5) ;  /* 0xfffffffc00fc7947 */ /* 0x000fc0000383ffff */
[----:B------:R-:W-:-:S00]  /*0b50*/  NOP ;  /* 0x0000000000007918 */ /* 0x000fc00000000000 */
        /* <DEDUP_REMOVED lines=10> */
.L_x_14:


//--------------------- .nv.global.init           --------------------------
	.section	.nv.global.init,"aw",@progbits
	.align	8
.nv.global.init:
	.type		instructions,@object
	.size		instructions,(.L_2 - instructions)
instructions:
        /*0000*/ 	.byte	0xb0, 0x08, 0x00, 0x00, 0x00, 0x00, 0x00, 0x00, 0xa0, 0x03, 0x00, 0x00, 0x00, 0x00, 0x00, 0x00
        /* <DEDUP_REMOVED lines=23> */
.L_2:


//--------------------- .nv.shared.reserved.0     --------------------------
	.section	.nv.shared.reserved.0,"aw",@nobits
	.weak		__nv_reservedSMEM_offset_0_alias
	.size		__nv_reservedSMEM_offset_0_alias, 0, 64
	.other		__nv_reservedSMEM_offset_0_alias,@"STO_CUDA_RESERVED_SHARED STV_DEFAULT"
__nv_reservedSMEM_offset_0_alias:
	.zero		0
	.zero		64


//--------------------- .nv.global                --------------------------
	.section	.nv.global,"aw",@nobits
	.align	8
.nv.global:
	.type		a,@object
	.size		a,(b - a)
	.other		a,@"STV_DEFAULT STO_CUDA_MANAGED"
a:
	.zero		8
	.type		b,@object
	.size		b,(.L_1 - b)
	.other		b,@"STV_DEFAULT STO_CUDA_MANAGED"
b:
	.zero		8
.L_1:


//--------------------- .nv.constant0._Z7executev --------------------------
	.section	.nv.constant0._Z7executev,"a",@progbits
	.sectionflags	@""
	.align	4
.nv.constant0._Z7executev:
	.zero		896


//--------------------- SYMBOLS --------------------------

	.type		.nv.reservedSmem.offset0,@object
	.size		.nv.reservedSmem.offset0,0x4
